//
// Generated by NVIDIA NVVM Compiler
//
// Compiler Build ID: CL-36424714
// Cuda compilation tools, release 13.0, V13.0.88
// Based on NVVM 20.0.0
//

.version 9.0
.target sm_100
.address_size 64

	// .globl	_Z8helloGPUv
.extern .func  (.param .b32 func_retval0) vprintf
(
	.param .b64 vprintf_param_0,
	.param .b64 vprintf_param_1
)
;
.global .align 1 .b8 $str[22] = {104, 101, 108, 108, 111, 32, 97, 108, 115, 111, 32, 102, 114, 111, 109, 32, 67, 80, 85, 46, 10};

.visible .entry _Z8helloGPUv()
{
	.reg .b32 	%r<3>;
	.reg .b64 	%rd<3>;

	mov.u64 	%rd1, $str;
	cvta.global.u64 	%rd2, %rd1;
	{ // callseq 0, 0
	.param .b64 param0;
	st.param.b64 	[param0], %rd2;
	.param .b64 param1;
	st.param.b64 	[param1], 0;
	.param .b32 retval0;
	call.uni (retval0), 
	vprintf, 
	(
	param0, 
	param1
	);
	ld.param.b32 	%r1, [retval0];
	} // callseq 0
	ret;

}


// ===== COMPILED SASS (sm_100) =====

	.target	sm_100

	.elftype	@"ET_EXEC"


//--------------------- .note.nv.tkinfo           --------------------------
	.section	.note.nv.tkinfo,"",@"SHT_NOTE"
	.sectionflags	@"SHF_NOTE_NV_TKINFO"
	.tkinfo
        /*0018*/ 	.word	0x00000002
        /*0030*/ 	.string	""
        /*0030*/ 	.string	"ptxas"
        /*0030*/ 	.string	"Cuda compilation tools, release 13.0, V13.0.88"
        /*0030*/ 	.string	"Build cuda_13.0.r13.0/compiler.36424714_0"
        /*0030*/ 	.string	"-arch sm_100 -m 64 "



//--------------------- .note.nv.cuinfo           --------------------------
	.section	.note.nv.cuinfo,"",@"SHT_NOTE"
	.sectionflags	@"SHF_NOTE_NV_CUINFO"
        /*0018*/ 	.short	0x0002
        /*001a*/ 	.short	0x0064
        /*001c*/ 	.short	0x0082
	.zero		2


//--------------------- .nv.info                  --------------------------
	.section	.nv.info,"",@"SHT_CUDA_INFO"
	.align	4


	//----- nvinfo : EIATTR_REGCOUNT
	.align		4
        /*0000*/ 	.byte	0x04, 0x2f
        /*0002*/ 	.short	(.L_2 - .L_1)
	.align		4
.L_1:
        /*0004*/ 	.word	index@(_Z8helloGPUv)
        /*0008*/ 	.word	0x00000018


	//----- nvinfo : EIATTR_FRAME_SIZE
	.align		4
.L_2:
        /*000c*/ 	.byte	0x04, 0x11
        /*000e*/ 	.short	(.L_4 - .L_3)
	.align		4
.L_3:
        /*0010*/ 	.word	index@(_Z8helloGPUv)
        /*0014*/ 	.word	0x00000000


	//----- nvinfo : EIATTR_MIN_STACK_SIZE
	.align		4
.L_4:
        /*0018*/ 	.byte	0x04, 0x12
        /*001a*/ 	.short	(.L_6 - .L_5)
	.align		4
.L_5:
        /*001c*/ 	.word	index@(_Z8helloGPUv)
        /*0020*/ 	.word	0x00000000
.L_6:


//--------------------- .nv.compat                --------------------------
	.section	.nv.compat,"",@"SHT_CUDA_COMPAT_INFO"
	.align	4
        /*0000*/ 	.byte	0x02, 0x09, 0x00, 0x00, 0x02, 0x02, 0x01, 0x00, 0x02, 0x05, 0x05, 0x00, 0x03, 0x07, 0x01, 0x01
        /*0010*/ 	.byte	0x02, 0x03, 0x00, 0x00, 0x02, 0x06, 0x01, 0x00, 0x04, 0x0b, 0x08, 0x00, 0x09, 0x00, 0x00, 0x00
        /*0020*/ 	.byte	0x00, 0x00, 0x00, 0x00


//--------------------- .nv.info._Z8helloGPUv     --------------------------
	.section	.nv.info._Z8helloGPUv,"",@"SHT_CUDA_INFO"
	.sectionflags	@""
	.align	4


	//----- nvinfo : EIATTR_CUDA_API_VERSION
	.align		4
        /*0000*/ 	.byte	0x04, 0x37
        /*0002*/ 	.short	(.L_8 - .L_7)
.L_7:
        /*0004*/ 	.word	0x00000082


	//----- nvinfo : EIATTR_SPARSE_MMA_MASK
	.align		4
.L_8:
        /*0008*/ 	.byte	0x03, 0x50
        /*000a*/ 	.short	0x0000


	//----- nvinfo : EIATTR_MAXREG_COUNT
	.align		4
        /*000c*/ 	.byte	0x03, 0x1b
        /*000e*/ 	.short	0x00ff


	//----- nvinfo : EIATTR_EXTERNS
	.align		4
        /*0010*/ 	.byte	0x04, 0x0f
        /*0012*/ 	.short	(.L_10 - .L_9)


	//   ....[0]....
	.align		4
.L_9:
        /*0014*/ 	.word	index@(vprintf)


	//----- nvinfo : EIATTR_MERCURY_ISA_VERSION
	.align		4
.L_10:
        /*0018*/ 	.byte	0x03, 0x5f
        /*001a*/ 	.short	0x0101


	//----- nvinfo : EIATTR_VRC_CTA_INIT_COUNT
	.align		4
        /*001c*/ 	.byte	0x02, 0x4a
	.zero		1
	.zero		1


	//----- nvinfo : EIATTR_SYSCALL_OFFSETS
	.align		4
        /*0020*/ 	.byte	0x04, 0x46
        /*0022*/ 	.short	(.L_12 - .L_11)


	//   ....[0]....
.L_11:
        /*0024*/ 	.word	0x00000080


	//----- nvinfo : EIATTR_EXIT_INSTR_OFFSETS
	.align		4
.L_12:
        /*0028*/ 	.byte	0x04, 0x1c
        /*002a*/ 	.short	(.L_14 - .L_13)


	//   ....[0]....
.L_13:
        /*002c*/ 	.word	0x00000090


	//----- nvinfo : EIATTR_SW_WAR
	.align		4
.L_14:
        /*0030*/ 	.byte	0x04, 0x36
        /*0032*/ 	.short	(.L_16 - .L_15)
.L_15:
        /*0034*/ 	.word	0x00000008
.L_16:


//--------------------- .nv.callgraph             --------------------------
	.section	.nv.callgraph,"",@"SHT_CUDA_CALLGRAPH"
	.align	4
	.sectionentsize	8
	.align		4
        /*0000*/ 	.word	0x00000000
	.align		4
        /*0004*/ 	.word	0xffffffff
	.align		4
        /*0008*/ 	.word	index@(_Z8helloGPUv)
	.align		4
        /*000c*/ 	.word	index@(vprintf)
	.align		4
        /*0010*/ 	.word	0x00000000
	.align		4
        /*0014*/ 	.word	0xfffffffe
	.align		4
        /*0018*/ 	.word	0x00000000
	.align		4
        /*001c*/ 	.word	0xfffffffd
	.align		4
        /*0020*/ 	.word	0x00000000
	.align		4
        /*0024*/ 	.word	0xfffffffc


//--------------------- .nv.constant4             --------------------------
	.section	.nv.constant4,"a",@progbits
	.align	8
	.align		8
.nv.constant4:
        /*0000*/ 	.dword	vprintf
	.align		8
        /*0008*/ 	.dword	$str


//--------------------- .text._Z8helloGPUv        --------------------------
	.section	.text._Z8helloGPUv,"ax",@progbits
	.align	128
        .global         _Z8helloGPUv
        .type           _Z8helloGPUv,@function
        .size           _Z8helloGPUv,(.L_x_2 - _Z8helloGPUv)
        .other          _Z8helloGPUv,@"STO_CUDA_ENTRY STV_DEFAULT"
_Z8helloGPUv:
.text._Z8helloGPUv:
[----:B------:R-:W0:Y:S01]  /*0000*/  LDC R1, c[0x0][0x37c] ;  /* 0x0000df00ff017b82 */ /* 0x000e220000000800 */
[----:B------:R-:W-:Y:S01]  /*0010*/  MOV R0, 0x0 ;  /* 0x0000000000007802 */ /* 0x000fe20000000f00 */
[----:B------:R-:W1:Y:S01]  /*0020*/  LDCU.64 UR4, c[0x4][0x8] ;  /* 0x01000100ff0477ac */ /* 0x000e620008000a00 */
[----:B------:R-:W-:-:S05]  /*0030*/  CS2R R6, SRZ ;  /* 0x0000000000067805 */ /* 0x000fca000001ff00 */
[----:B------:R2:W3:Y:S01]  /*0040*/  LDC.64 R2, c[0x4][R0] ;  /* 0x0100000000027b82 */ /* 0x0004e20000000a00 */
[----:B-1----:R-:W-:Y:S02]  /*0050*/  IMAD.U32 R4, RZ, RZ, UR4 ;  /* 0x00000004ff047e24 */ /* 0x002fe4000f8e00ff */
[----:B--2---:R-:W-:-:S07]  /*0060*/  IMAD.U32 R5, RZ, RZ, UR5 ;  /* 0x00000005ff057e24 */ /* 0x004fce000f8e00ff */
[----:B------:R-:W-:-:S07]  /*0070*/  LEPC R20, `(.L_x_0) ;  /* 0x000000001014794e */ /* 0x000fce0000000000 */
[----:B0--3--:R-:W-:Y:S05]  /*0080*/  CALL.ABS.NOINC R2 ;  /* 0x0000000002007343 */ /* 0x009fea0003c00000 */
.L_x_0:
[----:B------:R-:W-:Y:S05]  /*0090*/  EXIT ;  /* 0x000000000000794d */ /* 0x000fea0003800000 */
.L_x_1:
[----:B------:R-:W-:-:S00]  /*00a0*/  BRA `(.L_x_1) ;  /* 0xfffffffc00fc7947 */ /* 0x000fc0000383ffff */
[----:B------:R-:W-:-:S00]  /*00b0*/  NOP ;  /* 0x0000000000007918 */ /* 0x000fc00000000000 */
        /* <DEDUP_REMOVED lines=12> */
.L_x_2:


//--------------------- .nv.global.init           --------------------------
	.section	.nv.global.init,"aw",@progbits
.nv.global.init:
	.type		$str,@object
	.size		$str,(.L_0 - $str)
$str:
        /*0000*/ 	.byte	0x68, 0x65, 0x6c, 0x6c, 0x6f, 0x20, 0x61, 0x6c, 0x73, 0x6f, 0x20, 0x66, 0x72, 0x6f, 0x6d, 0x20
        /*0010*/ 	.byte	0x43, 0x50, 0x55, 0x2e, 0x0a, 0x00
.L_0:


//--------------------- .nv.shared.reserved.0     --------------------------
	.section	.nv.shared.reserved.0,"aw",@nobits
	.weak		__nv_reservedSMEM_offset_0_alias
	.size		__nv_reservedSMEM_offset_0_alias, 0, 64
	.other		__nv_reservedSMEM_offset_0_alias,@"STO_CUDA_RESERVED_SHARED STV_DEFAULT"
__nv_reservedSMEM_offset_0_alias:
	.zero		0
	.zero		64


//--------------------- .nv.constant0._Z8helloGPUv --------------------------
	.section	.nv.constant0._Z8helloGPUv,"a",@progbits
	.sectionflags	@""
	.align	4
.nv.constant0._Z8helloGPUv:
	.zero		896


//--------------------- SYMBOLS --------------------------

	.type		.nv.reservedSmem.offset0,@object
	.size		.nv.reservedSmem.offset0,0x4
	.type		vprintf,@function
